//
// Generated by NVIDIA NVVM Compiler
//
// Compiler Build ID: CL-36424714
// Cuda compilation tools, release 13.0, V13.0.88
// Based on NVVM 20.0.0
//

.version 9.0
.target sm_100
.address_size 64

	// .globl	_Z5tanhhPfS_

.visible .entry _Z5tanhhPfS_(
	.param .u64 .ptr .align 1 _Z5tanhhPfS__param_0,
	.param .u64 .ptr .align 1 _Z5tanhhPfS__param_1
)
{
	.reg .pred 	%p<3>;
	.reg .b32 	%r<5>;
	.reg .b32 	%f<17>;
	.reg .b64 	%rd<8>;

	ld.param.u64 	%rd1, [_Z5tanhhPfS__param_0];
	ld.param.u64 	%rd2, [_Z5tanhhPfS__param_1];
	cvta.to.global.u64 	%rd3, %rd2;
	cvta.to.global.u64 	%rd4, %rd1;
	mov.u32 	%r1, %tid.x;
	mov.u32 	%r2, %ctaid.x;
	mov.u32 	%r3, %ntid.x;
	mad.lo.s32 	%r4, %r2, %r3, %r1;
	mul.wide.s32 	%rd5, %r4, 4;
	add.s64 	%rd6, %rd4, %rd5;
	ld.global.f32 	%f1, [%rd6];
	abs.f32 	%f2, %f1;
	mul.f32 	%f3, %f2, 0f4038AA3B;
	ex2.approx.ftz.f32 	%f4, %f3;
	add.f32 	%f5, %f4, 0f3F800000;
	rcp.approx.ftz.f32 	%f6, %f5;
	fma.rn.f32 	%f7, %f6, 0fC0000000, 0f3F800000;
	setp.ge.f32 	%p1, %f2, 0f41102CB4;
	selp.f32 	%f8, 0f3F800000, %f7, %p1;
	copysign.f32 	%f9, %f1, %f8;
	mul.f32 	%f10, %f1, %f1;
	fma.rn.f32 	%f11, %f10, 0f3C80F082, 0fBD563CAE;
	fma.rn.f32 	%f12, %f11, %f10, 0f3E085941;
	fma.rn.f32 	%f13, %f12, %f10, 0fBEAAA9ED;
	fma.rn.f32 	%f14, %f13, %f10, 0f00000000;
	fma.rn.f32 	%f15, %f14, %f1, %f1;
	setp.ge.f32 	%p2, %f2, 0f3F19999A;
	selp.f32 	%f16, %f9, %f15, %p2;
	add.s64 	%rd7, %rd3, %rd5;
	st.global.f32 	[%rd7], %f16;
	ret;

}


// ===== COMPILED SASS (sm_100) =====

	.target	sm_100

	.elftype	@"ET_EXEC"


//--------------------- .note.nv.tkinfo           --------------------------
	.section	.note.nv.tkinfo,"",@"SHT_NOTE"
	.sectionflags	@"SHF_NOTE_NV_TKINFO"
	.tkinfo
        /*0018*/ 	.word	0x00000002
        /*0030*/ 	.string	""
        /*0030*/ 	.string	"ptxas"
        /*0030*/ 	.string	"Cuda compilation tools, release 13.0, V13.0.88"
        /*0030*/ 	.string	"Build cuda_13.0.r13.0/compiler.36424714_0"
        /*0030*/ 	.string	"-arch sm_100 -m 64 "



//--------------------- .note.nv.cuinfo           --------------------------
	.section	.note.nv.cuinfo,"",@"SHT_NOTE"
	.sectionflags	@"SHF_NOTE_NV_CUINFO"
        /*0018*/ 	.short	0x0002
        /*001a*/ 	.short	0x0064
        /*001c*/ 	.short	0x0082
	.zero		2


//--------------------- .nv.info                  --------------------------
	.section	.nv.info,"",@"SHT_CUDA_INFO"
	.align	4


	//----- nvinfo : EIATTR_REGCOUNT
	.align		4
        /*0000*/ 	.byte	0x04, 0x2f
        /*0002*/ 	.short	(.L_1 - .L_0)
	.align		4
.L_0:
        /*0004*/ 	.word	index@(_Z5tanhhPfS_)
        /*0008*/ 	.word	0x0000000e


	//----- nvinfo : EIATTR_FRAME_SIZE
	.align		4
.L_1:
        /*000c*/ 	.byte	0x04, 0x11
        /*000e*/ 	.short	(.L_3 - .L_2)
	.align		4
.L_2:
        /*0010*/ 	.word	index@(_Z5tanhhPfS_)
        /*0014*/ 	.word	0x00000000


	//----- nvinfo : EIATTR_MIN_STACK_SIZE
	.align		4
.L_3:
        /*0018*/ 	.byte	0x04, 0x12
        /*001a*/ 	.short	(.L_5 - .L_4)
	.align		4
.L_4:
        /*001c*/ 	.word	index@(_Z5tanhhPfS_)
        /*0020*/ 	.word	0x00000000
.L_5:


//--------------------- .nv.compat                --------------------------
	.section	.nv.compat,"",@"SHT_CUDA_COMPAT_INFO"
	.align	4
        /*0000*/ 	.byte	0x02, 0x09, 0x00, 0x00, 0x02, 0x02, 0x01, 0x00, 0x02, 0x05, 0x05, 0x00, 0x03, 0x07, 0x01, 0x01
        /*0010*/ 	.byte	0x02, 0x03, 0x00, 0x00, 0x02, 0x06, 0x01, 0x00, 0x04, 0x0b, 0x08, 0x00, 0x01, 0x00, 0x00, 0x00
        /*0020*/ 	.byte	0x00, 0x00, 0x00, 0x00


//--------------------- .nv.info._Z5tanhhPfS_     --------------------------
	.section	.nv.info._Z5tanhhPfS_,"",@"SHT_CUDA_INFO"
	.sectionflags	@""
	.align	4


	//----- nvinfo : EIATTR_CUDA_API_VERSION
	.align		4
        /*0000*/ 	.byte	0x04, 0x37
        /*0002*/ 	.short	(.L_7 - .L_6)
.L_6:
        /*0004*/ 	.word	0x00000082


	//----- nvinfo : EIATTR_KPARAM_INFO
	.align		4
.L_7:
        /*0008*/ 	.byte	0x04, 0x17
        /*000a*/ 	.short	(.L_9 - .L_8)
.L_8:
        /*000c*/ 	.word	0x00000000
        /*0010*/ 	.short	0x0001
        /*0012*/ 	.short	0x0008
        /*0014*/ 	.byte	0x00, 0xf5, 0x21, 0x00


	//----- nvinfo : EIATTR_KPARAM_INFO
	.align		4
.L_9:
        /*0018*/ 	.byte	0x04, 0x17
        /*001a*/ 	.short	(.L_11 - .L_10)
.L_10:
        /*001c*/ 	.word	0x00000000
        /*0020*/ 	.short	0x0000
        /*0022*/ 	.short	0x0000
        /*0024*/ 	.byte	0x00, 0xf5, 0x21, 0x00


	//----- nvinfo : EIATTR_SPARSE_MMA_MASK
	.align		4
.L_11:
        /*0028*/ 	.byte	0x03, 0x50
        /*002a*/ 	.short	0x0000


	//----- nvinfo : EIATTR_MAXREG_COUNT
	.align		4
        /*002c*/ 	.byte	0x03, 0x1b
        /*002e*/ 	.short	0x00ff


	//----- nvinfo : EIATTR_MERCURY_ISA_VERSION
	.align		4
        /*0030*/ 	.byte	0x03, 0x5f
        /*0032*/ 	.short	0x0101


	//----- nvinfo : EIATTR_VRC_CTA_INIT_COUNT
	.align		4
        /*0034*/ 	.byte	0x02, 0x4a
	.zero		1
	.zero		1


	//----- nvinfo : EIATTR_EXIT_INSTR_OFFSETS
	.align		4
        /*0038*/ 	.byte	0x04, 0x1c
        /*003a*/ 	.short	(.L_13 - .L_12)


	//   ....[0]....
.L_12:
        /*003c*/ 	.word	0x000001d0


	//----- nvinfo : EIATTR_CBANK_PARAM_SIZE
	.align		4
.L_13:
        /*0040*/ 	.byte	0x03, 0x19
        /*0042*/ 	.short	0x0010


	//----- nvinfo : EIATTR_PARAM_CBANK
	.align		4
        /*0044*/ 	.byte	0x04, 0x0a
        /*0046*/ 	.short	(.L_15 - .L_14)
	.align		4
.L_14:
        /*0048*/ 	.word	index@(.nv.constant0._Z5tanhhPfS_)
        /*004c*/ 	.short	0x0380
        /*004e*/ 	.short	0x0010


	//----- nvinfo : EIATTR_SW_WAR
	.align		4
.L_15:
        /*0050*/ 	.byte	0x04, 0x36
        /*0052*/ 	.short	(.L_17 - .L_16)
.L_16:
        /*0054*/ 	.word	0x00000008
.L_17:


//--------------------- .nv.callgraph             --------------------------
	.section	.nv.callgraph,"",@"SHT_CUDA_CALLGRAPH"
	.align	4
	.sectionentsize	8
	.align		4
        /*0000*/ 	.word	0x00000000
	.align		4
        /*0004*/ 	.word	0xffffffff
	.align		4
        /*0008*/ 	.word	0x00000000
	.align		4
        /*000c*/ 	.word	0xfffffffe
	.align		4
        /*0010*/ 	.word	0x00000000
	.align		4
        /*0014*/ 	.word	0xfffffffd
	.align		4
        /*0018*/ 	.word	0x00000000
	.align		4
        /*001c*/ 	.word	0xfffffffc


//--------------------- .text._Z5tanhhPfS_        --------------------------
	.section	.text._Z5tanhhPfS_,"ax",@progbits
	.align	128
        .global         _Z5tanhhPfS_
        .type           _Z5tanhhPfS_,@function
        .size           _Z5tanhhPfS_,(.L_x_1 - _Z5tanhhPfS_)
        .other          _Z5tanhhPfS_,@"STO_CUDA_ENTRY STV_DEFAULT"
_Z5tanhhPfS_:
.text._Z5tanhhPfS_:
[----:B------:R-:W-:Y:S01]  /*0000*/  LDC R1, c[0x0][0x37c] ;  /* 0x0000df00ff017b82 */ /* 0x000fe20000000800 */
[----:B------:R-:W0:Y:S07]  /*0010*/  S2R R7, SR_TID.X ;  /* 0x0000000000077919 */ /* 0x000e2e0000002100 */
[----:B------:R-:W0:Y:S01]  /*0020*/  S2UR UR6, SR_CTAID.X ;  /* 0x00000000000679c3 */ /* 0x000e220000002500 */
[----:B------:R-:W1:Y:S07]  /*0030*/  LDCU.64 UR4, c[0x0][0x358] ;  /* 0x00006b00ff0477ac */ /* 0x000e6e0008000a00 */
[----:B------:R-:W0:Y:S08]  /*0040*/  LDC R0, c[0x0][0x360] ;  /* 0x0000d800ff007b82 */ /* 0x000e300000000800 */
[----:B------:R-:W2:Y:S08]  /*0050*/  LDC.64 R2, c[0x0][0x380] ;  /* 0x0000e000ff027b82 */ /* 0x000eb00000000a00 */
[----:B------:R-:W3:Y:S01]  /*0060*/  LDC.64 R4, c[0x0][0x388] ;  /* 0x0000e200ff047b82 */ /* 0x000ee20000000a00 */
[----:B0-----:R-:W-:-:S04]  /*0070*/  IMAD R7, R0, UR6, R7 ;  /* 0x0000000600077c24 */ /* 0x001fc8000f8e0207 */
[----:B--2---:R-:W-:-:S05]  /*0080*/  IMAD.WIDE R2, R7, 0x4, R2 ;  /* 0x0000000407027825 */ /* 0x004fca00078e0202 */
[----:B-1----:R3:W2:Y:S01]  /*0090*/  LDG.E R6, desc[UR4][R2.64] ;  /* 0x0000000402067981 */ /* 0x0026a2000c1e1900 */
[----:B------:R-:W-:Y:S01]  /*00a0*/  MOV R10, 0x3c80f082 ;  /* 0x3c80f082000a7802 */ /* 0x000fe20000000f00 */
[----:B------:R-:W-:Y:S02]  /*00b0*/  HFMA2 R9, -RZ, RZ, 1.875, 0 ;  /* 0x3f800000ff097431 */ /* 0x000fe400000001ff */
[----:B---3--:R-:W-:-:S04]  /*00c0*/  IMAD.WIDE R2, R7, 0x4, R4 ;  /* 0x0000000407027825 */ /* 0x008fc800078e0204 */
[C---:B--2---:R-:W-:Y:S01]  /*00d0*/  FMUL R0, |R6|.reuse, 2.8853900432586669922 ;  /* 0x4038aa3b06007820 */ /* 0x044fe20000400200 */
[C---:B------:R-:W-:Y:S01]  /*00e0*/  FMUL R11, R6.reuse, R6 ;  /* 0x00000006060b7220 */ /* 0x040fe20000400000 */
[C---:B------:R-:W-:Y:S02]  /*00f0*/  FSETP.GE.AND P1, PT, |R6|.reuse, 0.60000002384185791016, PT ;  /* 0x3f19999a0600780b */ /* 0x040fe40003f26200 */
[----:B------:R-:W-:Y:S01]  /*0100*/  FSETP.GE.AND P0, PT, |R6|, 9.010913848876953125, PT ;  /* 0x41102cb40600780b */ /* 0x000fe20003f06200 */
[C---:B------:R-:W-:Y:S01]  /*0110*/  FFMA R10, R11.reuse, R10, -0.052303962409496307373 ;  /* 0xbd563cae0b0a7423 */ /* 0x040fe2000000000a */
[----:B------:R-:W0:Y:S02]  /*0120*/  MUFU.EX2 R0, R0 ;  /* 0x0000000000007308 */ /* 0x000e240000000800 */
[----:B0-----:R-:W-:Y:S01]  /*0130*/  FADD R8, R0, 1 ;  /* 0x3f80000000087421 */ /* 0x001fe20000000000 */
[----:B------:R-:W-:-:S04]  /*0140*/  FFMA R0, R11, R10, 0.1331529766321182251 ;  /* 0x3e0859410b007423 */ /* 0x000fc8000000000a */
[C---:B------:R-:W-:Y:S01]  /*0150*/  FFMA R0, R11.reuse, R0, -0.33332768082618713379 ;  /* 0xbeaaa9ed0b007423 */ /* 0x040fe20000000000 */
[----:B------:R-:W0:Y:S03]  /*0160*/  MUFU.RCP R8, R8 ;  /* 0x0000000800087308 */ /* 0x000e260000001000 */
[----:B------:R-:W-:Y:S01]  /*0170*/  FFMA R11, R11, R0, RZ ;  /* 0x000000000b0b7223 */ /* 0x000fe200000000ff */
[----:B0-----:R-:W-:-:S05]  /*0180*/  FFMA R9, R8, -2, R9 ;  /* 0xc000000008097823 */ /* 0x001fca0000000009 */
[----:B------:R-:W-:-:S04]  /*0190*/  FSEL R9, R9, 1, !P0 ;  /* 0x3f80000009097808 */ /* 0x000fc80004000000 */
[--C-:B------:R-:W-:Y:S01]  /*01a0*/  LOP3.LUT R9, R9, 0x80000000, R6.reuse, 0xb8, !PT ;  /* 0x8000000009097812 */ /* 0x100fe200078eb806 */
[----:B------:R-:W-:-:S05]  /*01b0*/  @!P1 FFMA R9, R6, R11, R6 ;  /* 0x0000000b06099223 */ /* 0x000fca0000000006 */
[----:B------:R-:W-:Y:S01]  /*01c0*/  STG.E desc[UR4][R2.64], R9 ;  /* 0x0000000902007986 */ /* 0x000fe2000c101904 */
[----:B------:R-:W-:Y:S05]  /*01d0*/  EXIT ;  /* 0x000000000000794d */ /* 0x000fea0003800000 */
.L_x_0:
[----:B------:R-:W-:-:S00]  /*01e0*/  BRA `(.L_x_0) ;  /* 0xfffffffc00fc7947 */ /* 0x000fc0000383ffff */
[----:B------:R-:W-:-:S00]  /*01f0*/  NOP ;  /* 0x0000000000007918 */ /* 0x000fc00000000000 */
        /* <DEDUP_REMOVED lines=8> */
.L_x_1:


//--------------------- .nv.shared.reserved.0     --------------------------
	.section	.nv.shared.reserved.0,"aw",@nobits
	.weak		__nv_reservedSMEM_offset_0_alias
	.size		__nv_reservedSMEM_offset_0_alias, 0, 64
	.other		__nv_reservedSMEM_offset_0_alias,@"STO_CUDA_RESERVED_SHARED STV_DEFAULT"
__nv_reservedSMEM_offset_0_alias:
	.zero		0
	.zero		64


//--------------------- .nv.constant0._Z5tanhhPfS_ --------------------------
	.section	.nv.constant0._Z5tanhhPfS_,"a",@progbits
	.sectionflags	@""
	.align	4
.nv.constant0._Z5tanhhPfS_:
	.zero		912


//--------------------- SYMBOLS --------------------------

	.type		.nv.reservedSmem.offset0,@object
	.size		.nv.reservedSmem.offset0,0x4
